//
// Generated by NVIDIA NVVM Compiler
//
// Compiler Build ID: CL-36424714
// Cuda compilation tools, release 13.0, V13.0.88
// Based on NVVM 20.0.0
//

.version 9.0
.target sm_100
.address_size 64

	// .globl	regionadds

.visible .entry regionadds(
	.param .u64 .ptr .align 1 regionadds_param_0,
	.param .u64 .ptr .align 1 regionadds_param_1,
	.param .u64 .ptr .align 1 regionadds_param_2,
	.param .u32 regionadds_param_3
)
{
	.reg .pred 	%p<2>;
	.reg .b16 	%rs<2>;
	.reg .b32 	%r<10>;
	.reg .b32 	%f<4>;
	.reg .b64 	%rd<13>;

	ld.param.u64 	%rd1, [regionadds_param_0];
	ld.param.u64 	%rd2, [regionadds_param_1];
	ld.param.u64 	%rd3, [regionadds_param_2];
	ld.param.u32 	%r2, [regionadds_param_3];
	mov.u32 	%r3, %ctaid.y;
	mov.u32 	%r4, %nctaid.x;
	mov.u32 	%r5, %ctaid.x;
	mad.lo.s32 	%r6, %r3, %r4, %r5;
	mov.u32 	%r7, %ntid.x;
	mov.u32 	%r8, %tid.x;
	mad.lo.s32 	%r1, %r6, %r7, %r8;
	setp.ge.s32 	%p1, %r1, %r2;
	@%p1 bra 	$L__BB0_2;
	cvta.to.global.u64 	%rd4, %rd3;
	cvta.to.global.u64 	%rd5, %rd2;
	cvta.to.global.u64 	%rd6, %rd1;
	cvt.s64.s32 	%rd7, %r1;
	add.s64 	%rd8, %rd4, %rd7;
	ld.global.nc.u8 	%rs1, [%rd8];
	cvt.u32.u8 	%r9, %rs1;
	mul.wide.u32 	%rd9, %r9, 4;
	add.s64 	%rd10, %rd5, %rd9;
	ld.global.nc.f32 	%f1, [%rd10];
	mul.wide.s32 	%rd11, %r1, 4;
	add.s64 	%rd12, %rd6, %rd11;
	ld.global.f32 	%f2, [%rd12];
	add.f32 	%f3, %f1, %f2;
	st.global.f32 	[%rd12], %f3;
$L__BB0_2:
	ret;

}


// ===== COMPILED SASS (sm_100) =====

	.target	sm_100

	.elftype	@"ET_EXEC"


//--------------------- .note.nv.tkinfo           --------------------------
	.section	.note.nv.tkinfo,"",@"SHT_NOTE"
	.sectionflags	@"SHF_NOTE_NV_TKINFO"
	.tkinfo
        /*0018*/ 	.word	0x00000002
        /*0030*/ 	.string	""
        /*0030*/ 	.string	"ptxas"
        /*0030*/ 	.string	"Cuda compilation tools, release 13.0, V13.0.88"
        /*0030*/ 	.string	"Build cuda_13.0.r13.0/compiler.36424714_0"
        /*0030*/ 	.string	"-arch sm_100 -m 64 "



//--------------------- .note.nv.cuinfo           --------------------------
	.section	.note.nv.cuinfo,"",@"SHT_NOTE"
	.sectionflags	@"SHF_NOTE_NV_CUINFO"
        /*0018*/ 	.short	0x0002
        /*001a*/ 	.short	0x0064
        /*001c*/ 	.short	0x0082
	.zero		2


//--------------------- .nv.info                  --------------------------
	.section	.nv.info,"",@"SHT_CUDA_INFO"
	.align	4


	//----- nvinfo : EIATTR_REGCOUNT
	.align		4
        /*0000*/ 	.byte	0x04, 0x2f
        /*0002*/ 	.short	(.L_1 - .L_0)
	.align		4
.L_0:
        /*0004*/ 	.word	index@(regionadds)
        /*0008*/ 	.word	0x0000000c


	//----- nvinfo : EIATTR_FRAME_SIZE
	.align		4
.L_1:
        /*000c*/ 	.byte	0x04, 0x11
        /*000e*/ 	.short	(.L_3 - .L_2)
	.align		4
.L_2:
        /*0010*/ 	.word	index@(regionadds)
        /*0014*/ 	.word	0x00000000


	//----- nvinfo : EIATTR_MIN_STACK_SIZE
	.align		4
.L_3:
        /*0018*/ 	.byte	0x04, 0x12
        /*001a*/ 	.short	(.L_5 - .L_4)
	.align		4
.L_4:
        /*001c*/ 	.word	index@(regionadds)
        /*0020*/ 	.word	0x00000000
.L_5:


//--------------------- .nv.compat                --------------------------
	.section	.nv.compat,"",@"SHT_CUDA_COMPAT_INFO"
	.align	4
        /*0000*/ 	.byte	0x02, 0x09, 0x00, 0x00, 0x02, 0x02, 0x01, 0x00, 0x02, 0x05, 0x05, 0x00, 0x03, 0x07, 0x01, 0x01
        /*0010*/ 	.byte	0x02, 0x03, 0x00, 0x00, 0x02, 0x06, 0x01, 0x00, 0x04, 0x0b, 0x08, 0x00, 0x09, 0x00, 0x00, 0x00
        /*0020*/ 	.byte	0x00, 0x00, 0x00, 0x00


//--------------------- .nv.info.regionadds       --------------------------
	.section	.nv.info.regionadds,"",@"SHT_CUDA_INFO"
	.sectionflags	@""
	.align	4


	//----- nvinfo : EIATTR_CUDA_API_VERSION
	.align		4
        /*0000*/ 	.byte	0x04, 0x37
        /*0002*/ 	.short	(.L_7 - .L_6)
.L_6:
        /*0004*/ 	.word	0x00000082


	//----- nvinfo : EIATTR_KPARAM_INFO
	.align		4
.L_7:
        /*0008*/ 	.byte	0x04, 0x17
        /*000a*/ 	.short	(.L_9 - .L_8)
.L_8:
        /*000c*/ 	.word	0x00000000
        /*0010*/ 	.short	0x0003
        /*0012*/ 	.short	0x0018
        /*0014*/ 	.byte	0x00, 0xf0, 0x11, 0x00


	//----- nvinfo : EIATTR_KPARAM_INFO
	.align		4
.L_9:
        /*0018*/ 	.byte	0x04, 0x17
        /*001a*/ 	.short	(.L_11 - .L_10)
.L_10:
        /*001c*/ 	.word	0x00000000
        /*0020*/ 	.short	0x0002
        /*0022*/ 	.short	0x0010
        /*0024*/ 	.byte	0x00, 0xf5, 0x21, 0x00


	//----- nvinfo : EIATTR_KPARAM_INFO
	.align		4
.L_11:
        /*0028*/ 	.byte	0x04, 0x17
        /*002a*/ 	.short	(.L_13 - .L_12)
.L_12:
        /*002c*/ 	.word	0x00000000
        /*0030*/ 	.short	0x0001
        /*0032*/ 	.short	0x0008
        /*0034*/ 	.byte	0x00, 0xf5, 0x21, 0x00


	//----- nvinfo : EIATTR_KPARAM_INFO
	.align		4
.L_13:
        /*0038*/ 	.byte	0x04, 0x17
        /*003a*/ 	.short	(.L_15 - .L_14)
.L_14:
        /*003c*/ 	.word	0x00000000
        /*0040*/ 	.short	0x0000
        /*0042*/ 	.short	0x0000
        /*0044*/ 	.byte	0x00, 0xf5, 0x21, 0x00


	//----- nvinfo : EIATTR_SPARSE_MMA_MASK
	.align		4
.L_15:
        /*0048*/ 	.byte	0x03, 0x50
        /*004a*/ 	.short	0x0000


	//----- nvinfo : EIATTR_MAXREG_COUNT
	.align		4
        /*004c*/ 	.byte	0x03, 0x1b
        /*004e*/ 	.short	0x00ff


	//----- nvinfo : EIATTR_MERCURY_ISA_VERSION
	.align		4
        /*0050*/ 	.byte	0x03, 0x5f
        /*0052*/ 	.short	0x0101


	//----- nvinfo : EIATTR_VRC_CTA_INIT_COUNT
	.align		4
        /*0054*/ 	.byte	0x02, 0x4a
	.zero		1
	.zero		1


	//----- nvinfo : EIATTR_EXIT_INSTR_OFFSETS
	.align		4
        /*0058*/ 	.byte	0x04, 0x1c
        /*005a*/ 	.short	(.L_17 - .L_16)


	//   ....[0]....
.L_16:
        /*005c*/ 	.word	0x000000a0


	//   ....[1]....
        /*0060*/ 	.word	0x00000180


	//----- nvinfo : EIATTR_CBANK_PARAM_SIZE
	.align		4
.L_17:
        /*0064*/ 	.byte	0x03, 0x19
        /*0066*/ 	.short	0x001c


	//----- nvinfo : EIATTR_PARAM_CBANK
	.align		4
        /*0068*/ 	.byte	0x04, 0x0a
        /*006a*/ 	.short	(.L_19 - .L_18)
	.align		4
.L_18:
        /*006c*/ 	.word	index@(.nv.constant0.regionadds)
        /*0070*/ 	.short	0x0380
        /*0072*/ 	.short	0x001c


	//----- nvinfo : EIATTR_SW_WAR
	.align		4
.L_19:
        /*0074*/ 	.byte	0x04, 0x36
        /*0076*/ 	.short	(.L_21 - .L_20)
.L_20:
        /*0078*/ 	.word	0x00000008
.L_21:


//--------------------- .nv.callgraph             --------------------------
	.section	.nv.callgraph,"",@"SHT_CUDA_CALLGRAPH"
	.align	4
	.sectionentsize	8
	.align		4
        /*0000*/ 	.word	0x00000000
	.align		4
        /*0004*/ 	.word	0xffffffff
	.align		4
        /*0008*/ 	.word	0x00000000
	.align		4
        /*000c*/ 	.word	0xfffffffe
	.align		4
        /*0010*/ 	.word	0x00000000
	.align		4
        /*0014*/ 	.word	0xfffffffd
	.align		4
        /*0018*/ 	.word	0x00000000
	.align		4
        /*001c*/ 	.word	0xfffffffc


//--------------------- .text.regionadds          --------------------------
	.section	.text.regionadds,"ax",@progbits
	.align	128
        .global         regionadds
        .type           regionadds,@function
        .size           regionadds,(.L_x_1 - regionadds)
        .other          regionadds,@"STO_CUDA_ENTRY STV_DEFAULT"
regionadds:
.text.regionadds:
[----:B------:R-:W-:Y:S01]  /*0000*/  LDC R1, c[0x0][0x37c] ;  /* 0x0000df00ff017b82 */ /* 0x000fe20000000800 */
[----:B------:R-:W0:Y:S07]  /*0010*/  S2R R0, SR_TID.X ;  /* 0x0000000000007919 */ /* 0x000e2e0000002100 */
[----:B------:R-:W-:Y:S01]  /*0020*/  S2UR UR4, SR_CTAID.Y ;  /* 0x00000000000479c3 */ /* 0x000fe20000002600 */
[----:B------:R-:W1:Y:S01]  /*0030*/  LDCU UR5, c[0x0][0x370] ;  /* 0x00006e00ff0577ac */ /* 0x000e620008000800 */
[----:B------:R-:W2:Y:S06]  /*0040*/  LDCU UR7, c[0x0][0x398] ;  /* 0x00007300ff0777ac */ /* 0x000eac0008000800 */
[----:B------:R-:W1:Y:S08]  /*0050*/  S2UR UR6, SR_CTAID.X ;  /* 0x00000000000679c3 */ /* 0x000e700000002500 */
[----:B------:R-:W0:Y:S01]  /*0060*/  LDC R9, c[0x0][0x360] ;  /* 0x0000d800ff097b82 */ /* 0x000e220000000800 */
[----:B-1----:R-:W-:-:S06]  /*0070*/  UIMAD UR4, UR4, UR5, UR6 ;  /* 0x00000005040472a4 */ /* 0x002fcc000f8e0206 */
[----:B0-----:R-:W-:-:S05]  /*0080*/  IMAD R9, R9, UR4, R0 ;  /* 0x0000000409097c24 */ /* 0x001fca000f8e0200 */
[----:B--2---:R-:W-:-:S13]  /*0090*/  ISETP.GE.AND P0, PT, R9, UR7, PT ;  /* 0x0000000709007c0c */ /* 0x004fda000bf06270 */
[----:B------:R-:W-:Y:S05]  /*00a0*/  @P0 EXIT ;  /* 0x000000000000094d */ /* 0x000fea0003800000 */
[----:B------:R-:W0:Y:S01]  /*00b0*/  LDCU.64 UR6, c[0x0][0x390] ;  /* 0x00007200ff0677ac */ /* 0x000e220008000a00 */
[----:B------:R-:W1:Y:S01]  /*00c0*/  LDC.64 R2, c[0x0][0x388] ;  /* 0x0000e200ff027b82 */ /* 0x000e620000000a00 */
[----:B------:R-:W2:Y:S07]  /*00d0*/  LDCU.64 UR4, c[0x0][0x358] ;  /* 0x00006b00ff0477ac */ /* 0x000eae0008000a00 */
[----:B------:R-:W3:Y:S01]  /*00e0*/  LDC.64 R4, c[0x0][0x380] ;  /* 0x0000e000ff047b82 */ /* 0x000ee20000000a00 */
[----:B0-----:R-:W-:-:S04]  /*00f0*/  IADD3 R6, P0, PT, R9, UR6, RZ ;  /* 0x0000000609067c10 */ /* 0x001fc8000ff1e0ff */
[----:B------:R-:W-:-:S06]  /*0100*/  LEA.HI.X.SX32 R7, R9, UR7, 0x1, P0 ;  /* 0x0000000709077c11 */ /* 0x000fcc00080f0eff */
[----:B--2---:R-:W1:Y:S01]  /*0110*/  LDG.E.U8.CONSTANT R7, desc[UR4][R6.64] ;  /* 0x0000000406077981 */ /* 0x004e62000c1e9100 */
[----:B---3--:R-:W-:-:S05]  /*0120*/  IMAD.WIDE R4, R9, 0x4, R4 ;  /* 0x0000000409047825 */ /* 0x008fca00078e0204 */
[----:B------:R-:W2:Y:S01]  /*0130*/  LDG.E R9, desc[UR4][R4.64] ;  /* 0x0000000404097981 */ /* 0x000ea2000c1e1900 */
[----:B-1----:R-:W-:-:S06]  /*0140*/  IMAD.WIDE.U32 R2, R7, 0x4, R2 ;  /* 0x0000000407027825 */ /* 0x002fcc00078e0002 */
[----:B------:R-:W2:Y:S02]  /*0150*/  LDG.E.CONSTANT R2, desc[UR4][R2.64] ;  /* 0x0000000402027981 */ /* 0x000ea4000c1e9900 */
[----:B--2---:R-:W-:-:S05]  /*0160*/  FADD R9, R2, R9 ;  /* 0x0000000902097221 */ /* 0x004fca0000000000 */
[----:B------:R-:W-:Y:S01]  /*0170*/  STG.E desc[UR4][R4.64], R9 ;  /* 0x0000000904007986 */ /* 0x000fe2000c101904 */
[----:B------:R-:W-:Y:S05]  /*0180*/  EXIT ;  /* 0x000000000000794d */ /* 0x000fea0003800000 */
.L_x_0:
[----:B------:R-:W-:-:S00]  /*0190*/  BRA `(.L_x_0) ;  /* 0xfffffffc00fc7947 */ /* 0x000fc0000383ffff */
[----:B------:R-:W-:-:S00]  /*01a0*/  NOP ;  /* 0x0000000000007918 */ /* 0x000fc00000000000 */
        /* <DEDUP_REMOVED lines=13> */
.L_x_1:


//--------------------- .nv.shared.reserved.0     --------------------------
	.section	.nv.shared.reserved.0,"aw",@nobits
	.weak		__nv_reservedSMEM_offset_0_alias
	.size		__nv_reservedSMEM_offset_0_alias, 0, 64
	.other		__nv_reservedSMEM_offset_0_alias,@"STO_CUDA_RESERVED_SHARED STV_DEFAULT"
__nv_reservedSMEM_offset_0_alias:
	.zero		0
	.zero		64


//--------------------- .nv.constant0.regionadds  --------------------------
	.section	.nv.constant0.regionadds,"a",@progbits
	.sectionflags	@""
	.align	4
.nv.constant0.regionadds:
	.zero		924


//--------------------- SYMBOLS --------------------------

	.type		.nv.reservedSmem.offset0,@object
	.size		.nv.reservedSmem.offset0,0x4
